//
// Generated by NVIDIA NVVM Compiler
//
// Compiler Build ID: CL-36424714
// Cuda compilation tools, release 13.0, V13.0.88
// Based on NVVM 20.0.0
//

.version 9.0
.target sm_100
.address_size 64

	// .globl	default_function_kernel_1

.visible .entry default_function_kernel_1(
	.param .u64 .ptr .align 1 default_function_kernel_1_param_0,
	.param .u64 .ptr .align 1 default_function_kernel_1_param_1,
	.param .u64 .ptr .align 1 default_function_kernel_1_param_2
)
.maxntid 32
{
	.reg .pred 	%p<12>;
	.reg .b32 	%r<19>;
	.reg .b32 	%f<69>;
	.reg .b64 	%rd<12>;

	ld.param.u64 	%rd1, [default_function_kernel_1_param_0];
	ld.param.u64 	%rd2, [default_function_kernel_1_param_1];
	ld.param.u64 	%rd3, [default_function_kernel_1_param_2];
	mov.u32 	%r1, %ctaid.x;
	shl.b32 	%r4, %r1, 1;
	mov.u32 	%r2, %tid.x;
	shr.u32 	%r5, %r2, 4;
	or.b32  	%r6, %r4, %r5;
	setp.gt.u32 	%p1, %r6, 24;
	@%p1 bra 	$L__BB0_9;
	cvta.to.global.u64 	%rd4, %rd2;
	cvta.to.global.u64 	%rd5, %rd3;
	shl.b32 	%r7, %r1, 5;
	or.b32  	%r3, %r7, %r2;
	mul.wide.u32 	%rd6, %r3, 4;
	add.s64 	%rd7, %rd4, %rd6;
	ld.global.nc.f32 	%f1, [%rd7];
	add.s64 	%rd8, %rd5, %rd6;
	ld.global.nc.f32 	%f9, [%rd8];
	fma.rn.f32 	%f2, %f9, 0f38D1B717, 0f40000000;
	abs.f32 	%f3, %f2;
	setp.eq.f32 	%p2, %f2, 0f3F800000;
	mov.f32 	%f68, 0f3F800000;
	@%p2 bra 	$L__BB0_8;
	setp.num.f32 	%p3, %f3, %f3;
	@%p3 bra 	$L__BB0_4;
	mov.f32 	%f66, 0f3F400000;
	add.rn.f32 	%f68, %f2, %f66;
	bra.uni 	$L__BB0_8;
$L__BB0_4:
	setp.neu.f32 	%p4, %f2, 0f00000000;
	setp.neu.f32 	%p5, %f3, 0f7F800000;
	and.pred  	%p6, %p4, %p5;
	@%p6 bra 	$L__BB0_6;
	add.f32 	%f65, %f2, %f2;
	mov.b32 	%r17, %f65;
	and.b32  	%r18, %r17, 2147483647;
	mov.b32 	%f68, %r18;
	bra.uni 	$L__BB0_8;
$L__BB0_6:
	setp.lt.f32 	%p7, %f3, 0f00800000;
	mul.f32 	%f10, %f3, 0f4B800000;
	selp.f32 	%f11, %f10, %f3, %p7;
	mov.b32 	%r8, %f11;
	add.s32 	%r9, %r8, -1060439283;
	and.b32  	%r10, %r9, -8388608;
	sub.s32 	%r11, %r8, %r10;
	mov.b32 	%f12, %r11;
	cvt.rn.f32.s32 	%f13, %r10;
	selp.f32 	%f14, 0fC1C00000, 0f00000000, %p7;
	fma.rn.f32 	%f15, %f13, 0f34000000, %f14;
	add.f32 	%f16, %f12, 0fBF800000;
	add.f32 	%f17, %f12, 0f3F800000;
	rcp.approx.ftz.f32 	%f18, %f17;
	add.f32 	%f19, %f16, %f16;
	mul.f32 	%f20, %f19, %f18;
	mul.f32 	%f21, %f20, %f20;
	neg.f32 	%f22, %f20;
	sub.f32 	%f23, %f16, %f20;
	add.f32 	%f24, %f23, %f23;
	fma.rn.f32 	%f25, %f22, %f16, %f24;
	mul.rn.f32 	%f26, %f18, %f25;
	fma.rn.f32 	%f27, %f21, 0f3A2C32E4, 0f3B52E7DB;
	fma.rn.f32 	%f28, %f27, %f21, 0f3C93BB73;
	fma.rn.f32 	%f29, %f28, %f21, 0f3DF6384F;
	mul.rn.f32 	%f30, %f29, %f21;
	fma.rn.f32 	%f31, %f20, 0f3FB8AA3B, %f15;
	mul.f32 	%f32, %f30, 0f40400000;
	sub.f32 	%f33, %f15, %f31;
	fma.rn.f32 	%f34, %f20, 0f3FB8AA3B, %f33;
	fma.rn.f32 	%f35, %f26, 0f3FB8AA3B, %f34;
	fma.rn.f32 	%f36, %f20, 0f32A55E34, %f35;
	fma.rn.f32 	%f37, %f32, %f26, %f36;
	fma.rn.f32 	%f38, %f30, %f20, %f37;
	add.rn.f32 	%f39, %f31, %f38;
	mov.f32 	%f40, 0f3F400000;
	mul.rn.f32 	%f41, %f39, %f40;
	cvt.rni.f32.f32 	%f42, %f41;
	sub.f32 	%f43, %f41, %f42;
	neg.f32 	%f44, %f41;
	fma.rn.f32 	%f45, %f39, 0f3F400000, %f44;
	neg.f32 	%f46, %f31;
	add.rn.f32 	%f47, %f39, %f46;
	neg.f32 	%f48, %f47;
	add.rn.f32 	%f49, %f38, %f48;
	fma.rn.f32 	%f50, %f49, 0f3F400000, %f45;
	add.f32 	%f51, %f43, %f50;
	setp.gt.f32 	%p8, %f42, 0f00000000;
	selp.b32 	%r12, 0, -2097152000, %p8;
	setp.geu.f32 	%p9, %f2, 0f00000000;
	setp.lt.f32 	%p10, %f41, 0f00000000;
	selp.f32 	%f52, 0f00000000, 0f7F800000, %p10;
	abs.f32 	%f53, %f41;
	setp.gt.f32 	%p11, %f53, 0f43180000;
	cvt.rzi.s32.f32 	%r13, %f42;
	shl.b32 	%r14, %r13, 23;
	sub.s32 	%r15, %r14, %r12;
	mov.b32 	%f54, %r15;
	add.s32 	%r16, %r12, 2130706432;
	mov.b32 	%f55, %r16;
	fma.rn.f32 	%f56, %f51, 0f391FCB8E, 0f3AAF85ED;
	fma.rn.f32 	%f57, %f56, %f51, 0f3C1D9856;
	fma.rn.f32 	%f58, %f57, %f51, 0f3D6357BB;
	fma.rn.f32 	%f59, %f58, %f51, 0f3E75FDEC;
	fma.rn.f32 	%f60, %f59, %f51, 0f3F317218;
	fma.rn.f32 	%f61, %f60, %f51, 0f3F800000;
	mul.f32 	%f62, %f61, %f55;
	mul.f32 	%f63, %f62, %f54;
	selp.f32 	%f68, %f52, %f63, %p11;
	@%p9 bra 	$L__BB0_8;
	mov.f32 	%f68, 0f7FFFFFFF;
$L__BB0_8:
	div.rn.f32 	%f67, %f1, %f68;
	cvta.to.global.u64 	%rd9, %rd1;
	add.s64 	%rd11, %rd9, %rd6;
	st.global.f32 	[%rd11], %f67;
$L__BB0_9:
	ret;

}
	// .globl	default_function_kernel
.visible .entry default_function_kernel(
	.param .u64 .ptr .align 1 default_function_kernel_param_0,
	.param .u64 .ptr .align 1 default_function_kernel_param_1
)
.maxntid 32
{
	.reg .pred 	%p<2>;
	.reg .b32 	%r<8>;
	.reg .b32 	%f<3>;
	.reg .b64 	%rd<8>;

	ld.param.u64 	%rd1, [default_function_kernel_param_0];
	ld.param.u64 	%rd2, [default_function_kernel_param_1];
	mov.u32 	%r1, %ctaid.x;
	shl.b32 	%r3, %r1, 1;
	mov.u32 	%r2, %tid.x;
	shr.u32 	%r4, %r2, 4;
	or.b32  	%r5, %r3, %r4;
	setp.gt.u32 	%p1, %r5, 24;
	@%p1 bra 	$L__BB1_2;
	cvta.to.global.u64 	%rd3, %rd2;
	cvta.to.global.u64 	%rd4, %rd1;
	shl.b32 	%r6, %r1, 5;
	or.b32  	%r7, %r6, %r2;
	mul.wide.u32 	%rd5, %r7, 4;
	add.s64 	%rd6, %rd3, %rd5;
	add.s64 	%rd7, %rd4, %rd5;
	ld.global.nc.f32 	%f1, [%rd7];
	fma.rn.f32 	%f2, %f1, %f1, 0f00000000;
	st.global.f32 	[%rd6], %f2;
$L__BB1_2:
	ret;

}


// ===== COMPILED SASS (sm_100) =====

	.target	sm_100

	.elftype	@"ET_EXEC"


//--------------------- .note.nv.tkinfo           --------------------------
	.section	.note.nv.tkinfo,"",@"SHT_NOTE"
	.sectionflags	@"SHF_NOTE_NV_TKINFO"
	.tkinfo
        /*0018*/ 	.word	0x00000002
        /*0030*/ 	.string	""
        /*0030*/ 	.string	"ptxas"
        /*0030*/ 	.string	"Cuda compilation tools, release 13.0, V13.0.88"
        /*0030*/ 	.string	"Build cuda_13.0.r13.0/compiler.36424714_0"
        /*0030*/ 	.string	"-arch sm_100 -m 64 "



//--------------------- .note.nv.cuinfo           --------------------------
	.section	.note.nv.cuinfo,"",@"SHT_NOTE"
	.sectionflags	@"SHF_NOTE_NV_CUINFO"
        /*0018*/ 	.short	0x0002
        /*001a*/ 	.short	0x0064
        /*001c*/ 	.short	0x0082
	.zero		2


//--------------------- .nv.info                  --------------------------
	.section	.nv.info,"",@"SHT_CUDA_INFO"
	.align	4


	//----- nvinfo : EIATTR_REGCOUNT
	.align		4
        /*0000*/ 	.byte	0x04, 0x2f
        /*0002*/ 	.short	(.L_1 - .L_0)
	.align		4
.L_0:
        /*0004*/ 	.word	index@(default_function_kernel_1)
        /*0008*/ 	.word	0x00000010


	//----- nvinfo : EIATTR_FRAME_SIZE
	.align		4
.L_1:
        /*000c*/ 	.byte	0x04, 0x11
        /*000e*/ 	.short	(.L_3 - .L_2)
	.align		4
.L_2:
        /*0010*/ 	.word	index@($__internal_0_$__cuda_sm3x_div_rn_noftz_f32_slowpath)
        /*0014*/ 	.word	0x00000000


	//----- nvinfo : EIATTR_FRAME_SIZE
	.align		4
.L_3:
        /*0018*/ 	.byte	0x04, 0x11
        /*001a*/ 	.short	(.L_5 - .L_4)
	.align		4
.L_4:
        /*001c*/ 	.word	index@(default_function_kernel_1)
        /*0020*/ 	.word	0x00000000


	//----- nvinfo : EIATTR_REGCOUNT
	.align		4
.L_5:
        /*0024*/ 	.byte	0x04, 0x2f
        /*0026*/ 	.short	(.L_7 - .L_6)
	.align		4
.L_6:
        /*0028*/ 	.word	index@(default_function_kernel)
        /*002c*/ 	.word	0x0000000a


	//----- nvinfo : EIATTR_FRAME_SIZE
	.align		4
.L_7:
        /*0030*/ 	.byte	0x04, 0x11
        /*0032*/ 	.short	(.L_9 - .L_8)
	.align		4
.L_8:
        /*0034*/ 	.word	index@(default_function_kernel)
        /*0038*/ 	.word	0x00000000


	//----- nvinfo : EIATTR_MIN_STACK_SIZE
	.align		4
.L_9:
        /*003c*/ 	.byte	0x04, 0x12
        /*003e*/ 	.short	(.L_11 - .L_10)
	.align		4
.L_10:
        /*0040*/ 	.word	index@(default_function_kernel)
        /*0044*/ 	.word	0x00000000


	//----- nvinfo : EIATTR_MIN_STACK_SIZE
	.align		4
.L_11:
        /*0048*/ 	.byte	0x04, 0x12
        /*004a*/ 	.short	(.L_13 - .L_12)
	.align		4
.L_12:
        /*004c*/ 	.word	index@(default_function_kernel_1)
        /*0050*/ 	.word	0x00000000
.L_13:


//--------------------- .nv.compat                --------------------------
	.section	.nv.compat,"",@"SHT_CUDA_COMPAT_INFO"
	.align	4
        /*0000*/ 	.byte	0x02, 0x09, 0x00, 0x00, 0x02, 0x02, 0x01, 0x00, 0x02, 0x05, 0x05, 0x00, 0x03, 0x07, 0x01, 0x01
        /*0010*/ 	.byte	0x02, 0x03, 0x00, 0x00, 0x02, 0x06, 0x01, 0x00, 0x04, 0x0b, 0x08, 0x00, 0x01, 0x00, 0x00, 0x00
        /*0020*/ 	.byte	0x00, 0x00, 0x00, 0x00


//--------------------- .nv.info.default_function_kernel --------------------------
	.section	.nv.info.default_function_kernel,"",@"SHT_CUDA_INFO"
	.sectionflags	@""
	.align	4


	//----- nvinfo : EIATTR_CUDA_API_VERSION
	.align		4
        /*0000*/ 	.byte	0x04, 0x37
        /*0002*/ 	.short	(.L_15 - .L_14)
.L_14:
        /*0004*/ 	.word	0x00000082


	//----- nvinfo : EIATTR_KPARAM_INFO
	.align		4
.L_15:
        /*0008*/ 	.byte	0x04, 0x17
        /*000a*/ 	.short	(.L_17 - .L_16)
.L_16:
        /*000c*/ 	.word	0x00000000
        /*0010*/ 	.short	0x0001
        /*0012*/ 	.short	0x0008
        /*0014*/ 	.byte	0x00, 0xf5, 0x21, 0x00


	//----- nvinfo : EIATTR_KPARAM_INFO
	.align		4
.L_17:
        /*0018*/ 	.byte	0x04, 0x17
        /*001a*/ 	.short	(.L_19 - .L_18)
.L_18:
        /*001c*/ 	.word	0x00000000
        /*0020*/ 	.short	0x0000
        /*0022*/ 	.short	0x0000
        /*0024*/ 	.byte	0x00, 0xf5, 0x21, 0x00


	//----- nvinfo : EIATTR_SPARSE_MMA_MASK
	.align		4
.L_19:
        /*0028*/ 	.byte	0x03, 0x50
        /*002a*/ 	.short	0x0000


	//----- nvinfo : EIATTR_MAXREG_COUNT
	.align		4
        /*002c*/ 	.byte	0x03, 0x1b
        /*002e*/ 	.short	0x00ff


	//----- nvinfo : EIATTR_MERCURY_ISA_VERSION
	.align		4
        /*0030*/ 	.byte	0x03, 0x5f
        /*0032*/ 	.short	0x0101


	//----- nvinfo : EIATTR_VRC_CTA_INIT_COUNT
	.align		4
        /*0034*/ 	.byte	0x02, 0x4a
	.zero		1
	.zero		1


	//----- nvinfo : EIATTR_EXIT_INSTR_OFFSETS
	.align		4
        /*0038*/ 	.byte	0x04, 0x1c
        /*003a*/ 	.short	(.L_21 - .L_20)


	//   ....[0]....
.L_20:
        /*003c*/ 	.word	0x00000070


	//   ....[1]....
        /*0040*/ 	.word	0x00000120


	//----- nvinfo : EIATTR_MAX_THREADS
	.align		4
.L_21:
        /*0044*/ 	.byte	0x04, 0x05
        /*0046*/ 	.short	(.L_23 - .L_22)
.L_22:
        /*0048*/ 	.word	0x00000020
        /*004c*/ 	.word	0x00000001
        /*0050*/ 	.word	0x00000001


	//----- nvinfo : EIATTR_CBANK_PARAM_SIZE
	.align		4
.L_23:
        /*0054*/ 	.byte	0x03, 0x19
        /*0056*/ 	.short	0x0010


	//----- nvinfo : EIATTR_PARAM_CBANK
	.align		4
        /*0058*/ 	.byte	0x04, 0x0a
        /*005a*/ 	.short	(.L_25 - .L_24)
	.align		4
.L_24:
        /*005c*/ 	.word	index@(.nv.constant0.default_function_kernel)
        /*0060*/ 	.short	0x0380
        /*0062*/ 	.short	0x0010


	//----- nvinfo : EIATTR_SW_WAR
	.align		4
.L_25:
        /*0064*/ 	.byte	0x04, 0x36
        /*0066*/ 	.short	(.L_27 - .L_26)
.L_26:
        /*0068*/ 	.word	0x00000008
.L_27:


//--------------------- .nv.info.default_function_kernel_1 --------------------------
	.section	.nv.info.default_function_kernel_1,"",@"SHT_CUDA_INFO"
	.sectionflags	@""
	.align	4


	//----- nvinfo : EIATTR_CUDA_API_VERSION
	.align		4
        /*0000*/ 	.byte	0x04, 0x37
        /*0002*/ 	.short	(.L_29 - .L_28)
.L_28:
        /*0004*/ 	.word	0x00000082


	//----- nvinfo : EIATTR_KPARAM_INFO
	.align		4
.L_29:
        /*0008*/ 	.byte	0x04, 0x17
        /*000a*/ 	.short	(.L_31 - .L_30)
.L_30:
        /*000c*/ 	.word	0x00000000
        /*0010*/ 	.short	0x0002
        /*0012*/ 	.short	0x0010
        /*0014*/ 	.byte	0x00, 0xf5, 0x21, 0x00


	//----- nvinfo : EIATTR_KPARAM_INFO
	.align		4
.L_31:
        /*0018*/ 	.byte	0x04, 0x17
        /*001a*/ 	.short	(.L_33 - .L_32)
.L_32:
        /*001c*/ 	.word	0x00000000
        /*0020*/ 	.short	0x0001
        /*0022*/ 	.short	0x0008
        /*0024*/ 	.byte	0x00, 0xf5, 0x21, 0x00


	//----- nvinfo : EIATTR_KPARAM_INFO
	.align		4
.L_33:
        /*0028*/ 	.byte	0x04, 0x17
        /*002a*/ 	.short	(.L_35 - .L_34)
.L_34:
        /*002c*/ 	.word	0x00000000
        /*0030*/ 	.short	0x0000
        /*0032*/ 	.short	0x0000
        /*0034*/ 	.byte	0x00, 0xf5, 0x21, 0x00


	//----- nvinfo : EIATTR_SPARSE_MMA_MASK
	.align		4
.L_35:
        /*0038*/ 	.byte	0x03, 0x50
        /*003a*/ 	.short	0x0000


	//----- nvinfo : EIATTR_MAXREG_COUNT
	.align		4
        /*003c*/ 	.byte	0x03, 0x1b
        /*003e*/ 	.short	0x00ff


	//----- nvinfo : EIATTR_MERCURY_ISA_VERSION
	.align		4
        /*0040*/ 	.byte	0x03, 0x5f
        /*0042*/ 	.short	0x0101


	//----- nvinfo : EIATTR_VRC_CTA_INIT_COUNT
	.align		4
        /*0044*/ 	.byte	0x02, 0x4a
	.zero		1
	.zero		1


	//----- nvinfo : EIATTR_EXIT_INSTR_OFFSETS
	.align		4
        /*0048*/ 	.byte	0x04, 0x1c
        /*004a*/ 	.short	(.L_37 - .L_36)


	//   ....[0]....
.L_36:
        /*004c*/ 	.word	0x00000070


	//   ....[1]....
        /*0050*/ 	.word	0x000006c0


	//----- nvinfo : EIATTR_MAX_THREADS
	.align		4
.L_37:
        /*0054*/ 	.byte	0x04, 0x05
        /*0056*/ 	.short	(.L_39 - .L_38)
.L_38:
        /*0058*/ 	.word	0x00000020
        /*005c*/ 	.word	0x00000001
        /*0060*/ 	.word	0x00000001


	//----- nvinfo : EIATTR_CRS_STACK_SIZE
	.align		4
.L_39:
        /*0064*/ 	.byte	0x04, 0x1e
        /*0066*/ 	.short	(.L_41 - .L_40)
.L_40:
        /*0068*/ 	.word	0x00000000


	//----- nvinfo : EIATTR_CBANK_PARAM_SIZE
	.align		4
.L_41:
        /*006c*/ 	.byte	0x03, 0x19
        /*006e*/ 	.short	0x0018


	//----- nvinfo : EIATTR_PARAM_CBANK
	.align		4
        /*0070*/ 	.byte	0x04, 0x0a
        /*0072*/ 	.short	(.L_43 - .L_42)
	.align		4
.L_42:
        /*0074*/ 	.word	index@(.nv.constant0.default_function_kernel_1)
        /*0078*/ 	.short	0x0380
        /*007a*/ 	.short	0x0018


	//----- nvinfo : EIATTR_SW_WAR
	.align		4
.L_43:
        /*007c*/ 	.byte	0x04, 0x36
        /*007e*/ 	.short	(.L_45 - .L_44)
.L_44:
        /*0080*/ 	.word	0x00000008
.L_45:


//--------------------- .nv.callgraph             --------------------------
	.section	.nv.callgraph,"",@"SHT_CUDA_CALLGRAPH"
	.align	4
	.sectionentsize	8
	.align		4
        /*0000*/ 	.word	0x00000000
	.align		4
        /*0004*/ 	.word	0xffffffff
	.align		4
        /*0008*/ 	.word	0x00000000
	.align		4
        /*000c*/ 	.word	0xfffffffe
	.align		4
        /*0010*/ 	.word	0x00000000
	.align		4
        /*0014*/ 	.word	0xfffffffd
	.align		4
        /*0018*/ 	.word	0x00000000
	.align		4
        /*001c*/ 	.word	0xfffffffc


//--------------------- .text.default_function_kernel --------------------------
	.section	.text.default_function_kernel,"ax",@progbits
	.align	128
        .global         default_function_kernel
        .type           default_function_kernel,@function
        .size           default_function_kernel,(.L_x_18 - default_function_kernel)
        .other          default_function_kernel,@"STO_CUDA_ENTRY STV_DEFAULT"
default_function_kernel:
.text.default_function_kernel:
[----:B------:R-:W-:Y:S01]  /*0000*/  LDC R1, c[0x0][0x37c] ;  /* 0x0000df00ff017b82 */ /* 0x000fe20000000800 */
[----:B------:R-:W0:Y:S07]  /*0010*/  S2R R7, SR_TID.X ;  /* 0x0000000000077919 */ /* 0x000e2e0000002100 */
[----:B------:R-:W1:Y:S02]  /*0020*/  S2UR UR5, SR_CTAID.X ;  /* 0x00000000000579c3 */ /* 0x000e640000002500 */
[----:B-1----:R-:W-:Y:S01]  /*0030*/  USHF.L.U32 UR4, UR5, 0x1, URZ ;  /* 0x0000000105047899 */ /* 0x002fe200080006ff */
[----:B0-----:R-:W-:-:S05]  /*0040*/  SHF.R.U32.HI R0, RZ, 0x4, R7 ;  /* 0x00000004ff007819 */ /* 0x001fca0000011607 */
[----:B------:R-:W-:-:S04]  /*0050*/  LOP3.LUT R0, R0, UR4, RZ, 0xfc, !PT ;  /* 0x0000000400007c12 */ /* 0x000fc8000f8efcff */
[----:B------:R-:W-:-:S13]  /*0060*/  ISETP.GT.U32.AND P0, PT, R0, 0x18, PT ;  /* 0x000000180000780c */ /* 0x000fda0003f04070 */
[----:B------:R-:W-:Y:S05]  /*0070*/  @P0 EXIT ;  /* 0x000000000000094d */ /* 0x000fea0003800000 */
[----:B------:R-:W0:Y:S01]  /*0080*/  LDC.64 R4, c[0x0][0x380] ;  /* 0x0000e000ff047b82 */ /* 0x000e220000000a00 */
[----:B------:R-:W1:Y:S01]  /*0090*/  LDCU.64 UR6, c[0x0][0x358] ;  /* 0x00006b00ff0677ac */ /* 0x000e620008000a00 */
[----:B------:R-:W-:-:S06]  /*00a0*/  USHF.L.U32 UR4, UR5, 0x5, URZ ;  /* 0x0000000505047899 */ /* 0x000fcc00080006ff */
[----:B------:R-:W2:Y:S01]  /*00b0*/  LDC.64 R2, c[0x0][0x388] ;  /* 0x0000e200ff027b82 */ /* 0x000ea20000000a00 */
[----:B------:R-:W-:-:S05]  /*00c0*/  LOP3.LUT R7, R7, UR4, RZ, 0xfc, !PT ;  /* 0x0000000407077c12 */ /* 0x000fca000f8efcff */
[----:B0-----:R-:W-:-:S05]  /*00d0*/  IMAD.WIDE.U32 R4, R7, 0x4, R4 ;  /* 0x0000000407047825 */ /* 0x001fca00078e0004 */
[----:B-1----:R-:W3:Y:S01]  /*00e0*/  LDG.E.CONSTANT R0, desc[UR6][R4.64] ;  /* 0x0000000604007981 */ /* 0x002ee2000c1e9900 */
[----:B--2---:R-:W-:-:S04]  /*00f0*/  IMAD.WIDE.U32 R2, R7, 0x4, R2 ;  /* 0x0000000407027825 */ /* 0x004fc800078e0002 */
[----:B---3--:R-:W-:-:S05]  /*0100*/  FFMA R7, R0, R0, RZ ;  /* 0x0000000000077223 */ /* 0x008fca00000000ff */
[----:B------:R-:W-:Y:S01]  /*0110*/  STG.E desc[UR6][R2.64], R7 ;  /* 0x0000000702007986 */ /* 0x000fe2000c101906 */
[----:B------:R-:W-:Y:S05]  /*0120*/  EXIT ;  /* 0x000000000000794d */ /* 0x000fea0003800000 */
.L_x_0:
[----:B------:R-:W-:-:S00]  /*0130*/  BRA `(.L_x_0) ;  /* 0xfffffffc00fc7947 */ /* 0x000fc0000383ffff */
[----:B------:R-:W-:-:S00]  /*0140*/  NOP ;  /* 0x0000000000007918 */ /* 0x000fc00000000000 */
        /* <DEDUP_REMOVED lines=11> */
.L_x_18:


//--------------------- .text.default_function_kernel_1 --------------------------
	.section	.text.default_function_kernel_1,"ax",@progbits
	.align	128
        .global         default_function_kernel_1
        .type           default_function_kernel_1,@function
        .size           default_function_kernel_1,(.L_x_17 - default_function_kernel_1)
        .other          default_function_kernel_1,@"STO_CUDA_ENTRY STV_DEFAULT"
default_function_kernel_1:
.text.default_function_kernel_1:
        /* <DEDUP_REMOVED lines=13> */
[----:B0-----:R-:W-:-:S06]  /*00d0*/  IMAD.WIDE.U32 R6, R2, 0x4, R6 ;  /* 0x0000000402067825 */ /* 0x001fcc00078e0006 */
[----:B-1----:R-:W3:Y:S01]  /*00e0*/  LDG.E.CONSTANT R6, desc[UR6][R6.64] ;  /* 0x0000000606067981 */ /* 0x002ee2000c1e9900 */
[----:B--2---:R-:W-:-:S05]  /*00f0*/  IMAD.WIDE.U32 R4, R2, 0x4, R4 ;  /* 0x0000000402047825 */ /* 0x004fca00078e0004 */
[----:B------:R0:W5:Y:S01]  /*0100*/  LDG.E.CONSTANT R0, desc[UR6][R4.64] ;  /* 0x0000000604007981 */ /* 0x000162000c1e9900 */
[----:B------:R-:W-:Y:S01]  /*0110*/  IMAD.MOV.U32 R3, RZ, RZ, 0x38d1b717 ;  /* 0x38d1b717ff037424 */ /* 0x000fe200078e00ff */
[----:B------:R-:W-:Y:S01]  /*0120*/  BSSY.RECONVERGENT B0, `(.L_x_1) ;  /* 0x0000049000007945 */ /* 0x000fe20003800200 */
[----:B------:R-:W-:Y:S02]  /*0130*/  IMAD.MOV.U32 R9, RZ, RZ, 0x3f800000 ;  /* 0x3f800000ff097424 */ /* 0x000fe400078e00ff */
[----:B---3--:R-:W-:-:S05]  /*0140*/  FFMA R3, R6, R3, 2 ;  /* 0x4000000006037423 */ /* 0x008fca0000000003 */
[----:B------:R-:W-:-:S13]  /*0150*/  FSETP.NEU.AND P0, PT, R3, 1, PT ;  /* 0x3f8000000300780b */ /* 0x000fda0003f0d000 */
[----:B0-----:R-:W-:Y:S05]  /*0160*/  @!P0 BRA `(.L_x_2) ;  /* 0x0000000400108947 */ /* 0x001fea0003800000 */
[----:B------:R-:W-:-:S13]  /*0170*/  FSETP.NAN.AND P0, PT, |R3|, |R3|, PT ;  /* 0x400000030300720b */ /* 0x000fda0003f08200 */
[----:B------:R-:W-:Y:S01]  /*0180*/  @P0 FADD R9, R3, 0.75 ;  /* 0x3f40000003090421 */ /* 0x000fe20000000000 */
[----:B------:R-:W-:Y:S06]  /*0190*/  @P0 BRA `(.L_x_2) ;  /* 0x0000000400040947 */ /* 0x000fec0003800000 */
[----:B------:R-:W-:-:S04]  /*01a0*/  FSETP.NEU.AND P0, PT, |R3|, +INF , PT ;  /* 0x7f8000000300780b */ /* 0x000fc80003f0d200 */
[----:B------:R-:W-:-:S13]  /*01b0*/  FSETP.NEU.AND P0, PT, R3, RZ, P0 ;  /* 0x000000ff0300720b */ /* 0x000fda000070d000 */
[----:B------:R-:W-:-:S05]  /*01c0*/  @!P0 FADD R9, R3, R3 ;  /* 0x0000000303098221 */ /* 0x000fca0000000000 */
[----:B------:R-:W-:Y:S01]  /*01d0*/  @!P0 LOP3.LUT R9, R9, 0x7fffffff, RZ, 0xc0, !PT ;  /* 0x7fffffff09098812 */ /* 0x000fe200078ec0ff */
[----:B------:R-:W-:Y:S06]  /*01e0*/  @!P0 BRA `(.L_x_2) ;  /* 0x0000000000f08947 */ /* 0x000fec0003800000 */
[C---:B------:R-:W-:Y:S01]  /*01f0*/  FMUL R4, |R3|.reuse, 16777216 ;  /* 0x4b80000003047820 */ /* 0x040fe20000400200 */
[C---:B------:R-:W-:Y:S01]  /*0200*/  FSETP.GEU.AND P0, PT, |R3|.reuse, 1.175494350822287508e-38, PT ;  /* 0x008000000300780b */ /* 0x040fe20003f0e200 */
[----:B------:R-:W-:Y:S01]  /*0210*/  HFMA2 R10, -RZ, RZ, 0.771484375, 0.21533203125 ;  /* 0x3a2c32e4ff0a7431 */ /* 0x000fe200000001ff */
[----:B------:R-:W-:Y:S02]  /*0220*/  FSETP.GEU.AND P2, PT, R3, RZ, PT ;  /* 0x000000ff0300720b */ /* 0x000fe40003f4e000 */
[----:B------:R-:W-:-:S04]  /*0230*/  FSEL R4, R4, |R3|, !P0 ;  /* 0x4000000304047208 */ /* 0x000fc80004000000 */
[----:B------:R-:W-:-:S04]  /*0240*/  IADD3 R5, PT, PT, R4, -0x3f3504f3, RZ ;  /* 0xc0cafb0d04057810 */ /* 0x000fc80007ffe0ff */
[----:B------:R-:W-:-:S05]  /*0250*/  LOP3.LUT R5, R5, 0xff800000, RZ, 0xc0, !PT ;  /* 0xff80000005057812 */ /* 0x000fca00078ec0ff */
[----:B------:R-:W-:Y:S01]  /*0260*/  IMAD.IADD R4, R4, 0x1, -R5 ;  /* 0x0000000104047824 */ /* 0x000fe200078e0a05 */
[----:B------:R-:W-:-:S03]  /*0270*/  I2FP.F32.S32 R5, R5 ;  /* 0x0000000500057245 */ /* 0x000fc60000201400 */
[C---:B------:R-:W-:Y:S01]  /*0280*/  FADD R7, R4.reuse, 1 ;  /* 0x3f80000004077421 */ /* 0x040fe20000000000 */
[----:B------:R-:W-:Y:S01]  /*0290*/  FADD R6, R4, -1 ;  /* 0xbf80000004067421 */ /* 0x000fe20000000000 */
[----:B------:R-:W-:-:S03]  /*02a0*/  FSEL R4, RZ, -24, P0 ;  /* 0xc1c00000ff047808 */ /* 0x000fc60000000000 */
[----:B------:R-:W-:Y:S01]  /*02b0*/  FADD R8, R6, R6 ;  /* 0x0000000606087221 */ /* 0x000fe20000000000 */
[----:B------:R-:W0:Y:S01]  /*02c0*/  MUFU.RCP R7, R7 ;  /* 0x0000000700077308 */ /* 0x000e220000001000 */
[----:B------:R-:W-:Y:S02]  /*02d0*/  FFMA R4, R5, 1.1920928955078125e-07, R4 ;  /* 0x3400000005047823 */ /* 0x000fe40000000004 */
[----:B0-----:R-:W-:-:S04]  /*02e0*/  FMUL R9, R7, R8 ;  /* 0x0000000807097220 */ /* 0x001fc80000400000 */
[----:B------:R-:W-:Y:S01]  /*02f0*/  FADD R8, R6, -R9 ;  /* 0x8000000906087221 */ /* 0x000fe20000000000 */
[CC--:B------:R-:W-:Y:S01]  /*0300*/  FMUL R5, R9.reuse, R9.reuse ;  /* 0x0000000909057220 */ /* 0x0c0fe20000400000 */
[----:B------:R-:W-:Y:S02]  /*0310*/  FFMA R13, R9, 1.4426950216293334961, R4 ;  /* 0x3fb8aa3b090d7823 */ /* 0x000fe40000000004 */
[----:B------:R-:W-:Y:S01]  /*0320*/  FADD R11, R8, R8 ;  /* 0x00000008080b7221 */ /* 0x000fe20000000000 */
[C---:B------:R-:W-:Y:S01]  /*0330*/  FFMA R8, R5.reuse, R10, 0.0032181653659790754318 ;  /* 0x3b52e7db05087423 */ /* 0x040fe2000000000a */
[----:B------:R-:W-:Y:S02]  /*0340*/  FADD R4, R4, -R13 ;  /* 0x8000000d04047221 */ /* 0x000fe40000000000 */
[----:B------:R-:W-:Y:S01]  /*0350*/  FFMA R6, R6, -R9, R11 ;  /* 0x8000000906067223 */ /* 0x000fe2000000000b */
[----:B------:R-:W-:Y:S01]  /*0360*/  FFMA R8, R5, R8, 0.018033718690276145935 ;  /* 0x3c93bb7305087423 */ /* 0x000fe20000000008 */
[----:B------:R-:W-:-:S02]  /*0370*/  FFMA R11, R9, 1.4426950216293334961, R4 ;  /* 0x3fb8aa3b090b7823 */ /* 0x000fc40000000004 */
[----:B------:R-:W-:Y:S01]  /*0380*/  FMUL R6, R7, R6 ;  /* 0x0000000607067220 */ /* 0x000fe20000400000 */
[----:B------:R-:W-:-:S03]  /*0390*/  FFMA R8, R5, R8, 0.12022458761930465698 ;  /* 0x3df6384f05087423 */ /* 0x000fc60000000008 */
[----:B------:R-:W-:Y:S01]  /*03a0*/  FFMA R4, R6, 1.4426950216293334961, R11 ;  /* 0x3fb8aa3b06047823 */ /* 0x000fe2000000000b */
[----:B------:R-:W-:-:S03]  /*03b0*/  FMUL R8, R5, R8 ;  /* 0x0000000805087220 */ /* 0x000fc60000400000 */
[----:B------:R-:W-:Y:S01]  /*03c0*/  FFMA R7, R9, 1.9251366722983220825e-08, R4 ;  /* 0x32a55e3409077823 */ /* 0x000fe20000000004 */
[----:B------:R-:W-:-:S04]  /*03d0*/  FMUL R5, R8, 3 ;  /* 0x4040000008057820 */ /* 0x000fc80000400000 */
[----:B------:R-:W-:Y:S01]  /*03e0*/  FFMA R5, R6, R5, R7 ;  /* 0x0000000506057223 */ /* 0x000fe20000000007 */
[----:B------:R-:W-:-:S03]  /*03f0*/  IMAD.MOV.U32 R7, RZ, RZ, 0x391fcb8e ;  /* 0x391fcb8eff077424 */ /* 0x000fc600078e00ff */
[----:B------:R-:W-:-:S04]  /*0400*/  FFMA R8, R9, R8, R5 ;  /* 0x0000000809087223 */ /* 0x000fc80000000005 */
[----:B------:R-:W-:-:S04]  /*0410*/  FADD R4, R13, R8 ;  /* 0x000000080d047221 */ /* 0x000fc80000000000 */
[----:B------:R-:W-:Y:S01]  /*0420*/  FMUL R5, R4, 0.75 ;  /* 0x3f40000004057820 */ /* 0x000fe20000400000 */
[----:B------:R-:W-:-:S03]  /*0430*/  FADD R13, -R13, R4 ;  /* 0x000000040d0d7221 */ /* 0x000fc60000000100 */
[----:B------:R-:W0:Y:S01]  /*0440*/  FRND R6, R5 ;  /* 0x0000000500067307 */ /* 0x000e220000201000 */
[----:B------:R-:W-:Y:S01]  /*0450*/  FADD R13, R8, -R13 ;  /* 0x8000000d080d7221 */ /* 0x000fe20000000000 */
[----:B------:R-:W-:Y:S01]  /*0460*/  FFMA R4, R4, 0.75, -R5 ;  /* 0x3f40000004047823 */ /* 0x000fe20000000805 */
[----:B------:R-:W-:-:S03]  /*0470*/  FSETP.GT.AND P0, PT, |R5|, 152, PT ;  /* 0x431800000500780b */ /* 0x000fc60003f04200 */
[----:B------:R-:W-:Y:S01]  /*0480*/  FFMA R13, R13, 0.75, R4 ;  /* 0x3f4000000d0d7823 */ /* 0x000fe20000000004 */
[----:B0-----:R-:W-:Y:S01]  /*0490*/  FADD R4, R5, -R6 ;  /* 0x8000000605047221 */ /* 0x001fe20000000000 */
[----:B------:R-:W-:-:S03]  /*04a0*/  FSETP.GT.AND P1, PT, R6, RZ, PT ;  /* 0x000000ff0600720b */ /* 0x000fc60003f24000 */
[----:B------:R-:W-:Y:S01]  /*04b0*/  FADD R4, R4, R13 ;  /* 0x0000000d04047221 */ /* 0x000fe20000000000 */
[----:B------:R-:W-:Y:S02]  /*04c0*/  SEL R6, RZ, 0x83000000, P1 ;  /* 0x83000000ff067807 */ /* 0x000fe40000800000 */
[----:B------:R-:W-:Y:S01]  /*04d0*/  FSETP.GEU.AND P1, PT, R5, RZ, PT ;  /* 0x000000ff0500720b */ /* 0x000fe20003f2e000 */
[----:B------:R-:W-:Y:S01]  /*04e0*/  FFMA R7, R4, R7, 0.0013391353422775864601 ;  /* 0x3aaf85ed04077423 */ /* 0x000fe20000000007 */
[----:B------:R-:W-:-:S03]  /*04f0*/  IADD3 R3, PT, PT, R6, 0x7f000000, RZ ;  /* 0x7f00000006037810 */ /* 0x000fc60007ffe0ff */
[C---:B------:R-:W-:Y:S02]  /*0500*/  FFMA R9, R4.reuse, R7, 0.0096188392490148544312 ;  /* 0x3c1d985604097423 */ /* 0x040fe40000000007 */
[----:B------:R-:W0:Y:S02]  /*0510*/  F2I.NTZ R7, R5 ;  /* 0x0000000500077305 */ /* 0x000e240000203100 */
[----:B------:R-:W-:-:S04]  /*0520*/  FFMA R9, R4, R9, 0.055503588169813156128 ;  /* 0x3d6357bb04097423 */ /* 0x000fc80000000009 */
[----:B------:R-:W-:-:S04]  /*0530*/  FFMA R9, R4, R9, 0.24022644758224487305 ;  /* 0x3e75fdec04097423 */ /* 0x000fc80000000009 */
[----:B------:R-:W-:-:S04]  /*0540*/  FFMA R9, R4, R9, 0.69314718246459960938 ;  /* 0x3f31721804097423 */ /* 0x000fc80000000009 */
[----:B------:R-:W-:Y:S01]  /*0550*/  FFMA R4, R4, R9, 1 ;  /* 0x3f80000004047423 */ /* 0x000fe20000000009 */
[----:B0-----:R-:W-:Y:S01]  /*0560*/  IMAD R7, R7, 0x800000, -R6 ;  /* 0x0080000007077824 */ /* 0x001fe200078e0a06 */
[----:B------:R-:W-:Y:S02]  /*0570*/  FSEL R9, RZ, +INF , !P1 ;  /* 0x7f800000ff097808 */ /* 0x000fe40004800000 */
[----:B------:R-:W-:-:S04]  /*0580*/  FMUL R4, R3, R4 ;  /* 0x0000000403047220 */ /* 0x000fc80000400000 */
[----:B------:R-:W-:Y:S01]  /*0590*/  @!P0 FMUL R9, R7, R4 ;  /* 0x0000000407098220 */ /* 0x000fe20000400000 */
[----:B------:R-:W-:-:S07]  /*05a0*/  @!P2 MOV R9, 0x7fffffff ;  /* 0x7fffffff0009a802 */ /* 0x000fce0000000f00 */
.L_x_2:
[----:B------:R-:W-:Y:S05]  /*05b0*/  BSYNC.RECONVERGENT B0 ;  /* 0x0000000000007941 */ /* 0x000fea0003800200 */
.L_x_1:
[----:B------:R-:W0:Y:S01]  /*05c0*/  MUFU.RCP R4, R9 ;  /* 0x0000000900047308 */ /* 0x000e220000001000 */
[----:B------:R-:W-:Y:S07]  /*05d0*/  BSSY.RECONVERGENT B0, `(.L_x_3) ;  /* 0x000000b000007945 */ /* 0x000fee0003800200 */
[----:B-----5:R-:W1:Y:S01]  /*05e0*/  FCHK P0, R0, R9 ;  /* 0x0000000900007302 */ /* 0x020e620000000000 */
[----:B0-----:R-:W-:-:S04]  /*05f0*/  FFMA R3, R4, -R9, 1 ;  /* 0x3f80000004037423 */ /* 0x001fc80000000809 */
[----:B------:R-:W-:-:S04]  /*0600*/  FFMA R3, R4, R3, R4 ;  /* 0x0000000304037223 */ /* 0x000fc80000000004 */
[----:B------:R-:W-:-:S04]  /*0610*/  FFMA R4, R0, R3, RZ ;  /* 0x0000000300047223 */ /* 0x000fc800000000ff */
[----:B------:R-:W-:-:S04]  /*0620*/  FFMA R5, R4, -R9, R0 ;  /* 0x8000000904057223 */ /* 0x000fc80000000000 */
[----:B------:R-:W-:Y:S01]  /*0630*/  FFMA R7, R3, R5, R4 ;  /* 0x0000000503077223 */ /* 0x000fe20000000004 */
[----:B-1----:R-:W-:Y:S06]  /*0640*/  @!P0 BRA `(.L_x_4) ;  /* 0x00000000000c8947 */ /* 0x002fec0003800000 */
[----:B------:R-:W-:Y:S01]  /*0650*/  IMAD.MOV.U32 R3, RZ, RZ, R9 ;  /* 0x000000ffff037224 */ /* 0x000fe200078e0009 */
[----:B------:R-:W-:-:S07]  /*0660*/  MOV R10, 0x680 ;  /* 0x00000680000a7802 */ /* 0x000fce0000000f00 */
[----:B------:R-:W-:Y:S05]  /*0670*/  CALL.REL.NOINC `($__internal_0_$__cuda_sm3x_div_rn_noftz_f32_slowpath) ;  /* 0x0000000000147944 */ /* 0x000fea0003c00000 */
.L_x_4:
[----:B------:R-:W-:Y:S05]  /*0680*/  BSYNC.RECONVERGENT B0 ;  /* 0x0000000000007941 */ /* 0x000fea0003800200 */
.L_x_3:
[----:B------:R-:W0:Y:S02]  /*0690*/  LDC.64 R4, c[0x0][0x380] ;  /* 0x0000e000ff047b82 */ /* 0x000e240000000a00 */
[----:B0-----:R-:W-:-:S05]  /*06a0*/  IMAD.WIDE.U32 R2, R2, 0x4, R4 ;  /* 0x0000000402027825 */ /* 0x001fca00078e0004 */
[----:B------:R-:W-:Y:S01]  /*06b0*/  STG.E desc[UR6][R2.64], R7 ;  /* 0x0000000702007986 */ /* 0x000fe2000c101906 */
[----:B------:R-:W-:Y:S05]  /*06c0*/  EXIT ;  /* 0x000000000000794d */ /* 0x000fea0003800000 */
        .weak           $__internal_0_$__cuda_sm3x_div_rn_noftz_f32_slowpath
        .type           $__internal_0_$__cuda_sm3x_div_rn_noftz_f32_slowpath,@function
        .size           $__internal_0_$__cuda_sm3x_div_rn_noftz_f32_slowpath,(.L_x_17 - $__internal_0_$__cuda_sm3x_div_rn_noftz_f32_slowpath)
$__internal_0_$__cuda_sm3x_div_rn_noftz_f32_slowpath:
[----:B------:R-:W-:Y:S01]  /*06d0*/  SHF.R.U32.HI R5, RZ, 0x17, R3 ;  /* 0x00000017ff057819 */ /* 0x000fe20000011603 */
[----:B------:R-:W-:Y:S01]  /*06e0*/  BSSY.RECONVERGENT B1, `(.L_x_5) ;  /* 0x0000063000017945 */ /* 0x000fe20003800200 */
[----:B------:R-:W-:Y:S02]  /*06f0*/  SHF.R.U32.HI R4, RZ, 0x17, R0 ;  /* 0x00000017ff047819 */ /* 0x000fe40000011600 */
[----:B------:R-:W-:Y:S02]  /*0700*/  LOP3.LUT R11, R5, 0xff, RZ, 0xc0, !PT ;  /* 0x000000ff050b7812 */ /* 0x000fe400078ec0ff */
[----:B------:R-:W-:Y:S02]  /*0710*/  LOP3.LUT R4, R4, 0xff, RZ, 0xc0, !PT ;  /* 0x000000ff04047812 */ /* 0x000fe400078ec0ff */
[----:B------:R-:W-:Y:S02]  /*0720*/  IADD3 R8, PT, PT, R11, -0x1, RZ ;  /* 0xffffffff0b087810 */ /* 0x000fe40007ffe0ff */
[----:B------:R-:W-:Y:S01]  /*0730*/  MOV R5, R0 ;  /* 0x0000000000057202 */ /* 0x000fe20000000f00 */
[----:B------:R-:W-:Y:S01]  /*0740*/  VIADD R7, R4, 0xffffffff ;  /* 0xffffffff04077836 */ /* 0x000fe20000000000 */
[----:B------:R-:W-:-:S04]  /*0750*/  ISETP.GT.U32.AND P0, PT, R8, 0xfd, PT ;  /* 0x000000fd0800780c */ /* 0x000fc80003f04070 */
[----:B------:R-:W-:-:S13]  /*0760*/  ISETP.GT.U32.OR P0, PT, R7, 0xfd, P0 ;  /* 0x000000fd0700780c */ /* 0x000fda0000704470 */
[----:B------:R-:W-:Y:S01]  /*0770*/  @!P0 IMAD.MOV.U32 R6, RZ, RZ, RZ ;  /* 0x000000ffff068224 */ /* 0x000fe200078e00ff */
[----:B------:R-:W-:Y:S06]  /*0780*/  @!P0 BRA `(.L_x_6) ;  /* 0x00000000005c8947 */ /* 0x000fec0003800000 */
[----:B------:R-:W-:Y:S02]  /*0790*/  FSETP.GTU.FTZ.AND P1, PT, |R3|, +INF , PT ;  /* 0x7f8000000300780b */ /* 0x000fe40003f3c200 */
[----:B------:R-:W-:-:S04]  /*07a0*/  FSETP.GTU.FTZ.AND P0, PT, |R0|, +INF , PT ;  /* 0x7f8000000000780b */ /* 0x000fc80003f1c200 */
[----:B------:R-:W-:-:S13]  /*07b0*/  PLOP3.LUT P0, PT, P0, P1, PT, 0xf8, 0x8f ;  /* 0x00000000008f781c */ /* 0x000fda0000703f70 */
[----:B------:R-:W-:Y:S05]  /*07c0*/  @P0 BRA `(.L_x_7) ;  /* 0x00000004004c0947 */ /* 0x000fea0003800000 */
[----:B------:R-:W-:-:S13]  /*07d0*/  LOP3.LUT P0, RZ, R3, 0x7fffffff, R5, 0xc8, !PT ;  /* 0x7fffffff03ff7812 */ /* 0x000fda000780c805 */
[----:B------:R-:W-:Y:S05]  /*07e0*/  @!P0 BRA `(.L_x_8) ;  /* 0x00000004003c8947 */ /* 0x000fea0003800000 */
[C---:B------:R-:W-:Y:S02]  /*07f0*/  FSETP.NEU.FTZ.AND P2, PT, |R0|.reuse, +INF , PT ;  /* 0x7f8000000000780b */ /* 0x040fe40003f5d200 */
[----:B------:R-:W-:Y:S02]  /*0800*/  FSETP.NEU.FTZ.AND P1, PT, |R3|, +INF , PT ;  /* 0x7f8000000300780b */ /* 0x000fe40003f3d200 */
[----:B------:R-:W-:-:S11]  /*0810*/  FSETP.NEU.FTZ.AND P0, PT, |R0|, +INF , PT ;  /* 0x7f8000000000780b */ /* 0x000fd60003f1d200 */
[----:B------:R-:W-:Y:S05]  /*0820*/  @!P1 BRA !P2, `(.L_x_8) ;  /* 0x00000004002c9947 */ /* 0x000fea0005000000 */
[----:B------:R-:W-:-:S04]  /*0830*/  LOP3.LUT P2, RZ, R5, 0x7fffffff, RZ, 0xc0, !PT ;  /* 0x7fffffff05ff7812 */ /* 0x000fc8000784c0ff */
[----:B------:R-:W-:-:S13]  /*0840*/  PLOP3.LUT P1, PT, P1, P2, PT, 0x2f, 0xf2 ;  /* 0x0000000000f2781c */ /* 0x000fda0000f24577 */
[----:B------:R-:W-:Y:S05]  /*0850*/  @P1 BRA `(.L_x_9) ;  /* 0x0000000400181947 */ /* 0x000fea0003800000 */
[----:B------:R-:W-:-:S04]  /*0860*/  LOP3.LUT P1, RZ, R3, 0x7fffffff, RZ, 0xc0, !PT ;  /* 0x7fffffff03ff7812 */ /* 0x000fc8000782c0ff */
[----:B------:R-:W-:-:S13]  /*0870*/  PLOP3.LUT P0, PT, P0, P1, PT, 0x2f, 0xf2 ;  /* 0x0000000000f2781c */ /* 0x000fda0000702577 */
[----:B------:R-:W-:Y:S05]  /*0880*/  @P0 BRA `(.L_x_10) ;  /* 0x0000000400000947 */ /* 0x000fea0003800000 */
[----:B------:R-:W-:Y:S02]  /*0890*/  ISETP.GE.AND P0, PT, R7, RZ, PT ;  /* 0x000000ff0700720c */ /* 0x000fe40003f06270 */
[----:B------:R-:W-:-:S11]  /*08a0*/  ISETP.GE.AND P1, PT, R8, RZ, PT ;  /* 0x000000ff0800720c */ /* 0x000fd60003f26270 */
[----:B------:R-:W-:Y:S01]  /*08b0*/  @P0 MOV R6, RZ ;  /* 0x000000ff00060202 */ /* 0x000fe20000000f00 */
[----:B------:R-:W-:Y:S02]  /*08c0*/  @!P0 IMAD.MOV.U32 R6, RZ, RZ, -0x40 ;  /* 0xffffffc0ff068424 */ /* 0x000fe400078e00ff */
[----:B------:R-:W-:Y:S01]  /*08d0*/  @!P0 FFMA R5, R0, 1.84467440737095516160e+19, RZ ;  /* 0x5f80000000058823 */ /* 0x000fe200000000ff */
[----:B------:R-:W-:Y:S02]  /*08e0*/  @!P1 FFMA R3, R3, 1.84467440737095516160e+19, RZ ;  /* 0x5f80000003039823 */ /* 0x000fe400000000ff */
[----:B------:R-:W-:-:S07]  /*08f0*/  @!P1 IADD3 R6, PT, PT, R6, 0x40, RZ ;  /* 0x0000004006069810 */ /* 0x000fce0007ffe0ff */
.L_x_6:
[----:B------:R-:W-:Y:S01]  /*0900*/  LEA R0, R11, 0xc0800000, 0x17 ;  /* 0xc08000000b007811 */ /* 0x000fe200078eb8ff */
[----:B------:R-:W-:Y:S01]  /*0910*/  BSSY.RECONVERGENT B2, `(.L_x_11) ;  /* 0x0000036000027945 */ /* 0x000fe20003800200 */
[----:B------:R-:W-:-:S03]  /*0920*/  IADD3 R4, PT, PT, R4, -0x7f, RZ ;  /* 0xffffff8104047810 */ /* 0x000fc60007ffe0ff */
[----:B------:R-:W-:Y:S02]  /*0930*/  IMAD.IADD R3, R3, 0x1, -R0 ;  /* 0x0000000103037824 */ /* 0x000fe400078e0a00 */
[C---:B------:R-:W-:Y:S02]  /*0940*/  IMAD R0, R4.reuse, -0x800000, R5 ;  /* 0xff80000004007824 */ /* 0x040fe400078e0205 */
[----:B------:R0:W1:Y:S01]  /*0950*/  MUFU.RCP R7, R3 ;  /* 0x0000000300077308 */ /* 0x0000620000001000 */
[----:B------:R-:W-:Y:S01]  /*0960*/  FADD.FTZ R9, -R3, -RZ ;  /* 0x800000ff03097221 */ /* 0x000fe20000010100 */
[----:B0-----:R-:W-:-:S05]  /*0970*/  IADD3 R3, PT, PT, R4, 0x7f, -R11 ;  /* 0x0000007f04037810 */ /* 0x001fca0007ffe80b */
[----:B------:R-:W-:Y:S02]  /*0980*/  IMAD.IADD R3, R3, 0x1, R6 ;  /* 0x0000000103037824 */ /* 0x000fe400078e0206 */
[----:B-1----:R-:W-:-:S04]  /*0990*/  FFMA R8, R7, R9, 1 ;  /* 0x3f80000007087423 */ /* 0x002fc80000000009 */
[----:B------:R-:W-:-:S04]  /*09a0*/  FFMA R12, R7, R8, R7 ;  /* 0x00000008070c7223 */ /* 0x000fc80000000007 */
[----:B------:R-:W-:-:S04]  /*09b0*/  FFMA R5, R0, R12, RZ ;  /* 0x0000000c00057223 */ /* 0x000fc800000000ff */
[----:B------:R-:W-:-:S04]  /*09c0*/  FFMA R8, R9, R5, R0 ;  /* 0x0000000509087223 */ /* 0x000fc80000000000 */
[----:B------:R-:W-:-:S04]  /*09d0*/  FFMA R7, R12, R8, R5 ;  /* 0x000000080c077223 */ /* 0x000fc80000000005 */
[----:B------:R-:W-:-:S04]  /*09e0*/  FFMA R8, R9, R7, R0 ;  /* 0x0000000709087223 */ /* 0x000fc80000000000 */
[----:B------:R-:W-:-:S05]  /*09f0*/  FFMA R5, R12, R8, R7 ;  /* 0x000000080c057223 */ /* 0x000fca0000000007 */
[----:B------:R-:W-:-:S04]  /*0a00*/  SHF.R.U32.HI R0, RZ, 0x17, R5 ;  /* 0x00000017ff007819 */ /* 0x000fc80000011605 */
[----:B------:R-:W-:-:S04]  /*0a10*/  LOP3.LUT R0, R0, 0xff, RZ, 0xc0, !PT ;  /* 0x000000ff00007812 */ /* 0x000fc800078ec0ff */
[----:B------:R-:W-:-:S05]  /*0a20*/  IADD3 R6, PT, PT, R0, R3, RZ ;  /* 0x0000000300067210 */ /* 0x000fca0007ffe0ff */
[----:B------:R-:W-:-:S05]  /*0a30*/  VIADD R0, R6, 0xffffffff ;  /* 0xffffffff06007836 */ /* 0x000fca0000000000 */
[----:B------:R-:W-:-:S13]  /*0a40*/  ISETP.GE.U32.AND P0, PT, R0, 0xfe, PT ;  /* 0x000000fe0000780c */ /* 0x000fda0003f06070 */
[----:B------:R-:W-:Y:S05]  /*0a50*/  @!P0 BRA `(.L_x_12) ;  /* 0x0000000000808947 */ /* 0x000fea0003800000 */
[----:B------:R-:W-:-:S13]  /*0a60*/  ISETP.GT.AND P0, PT, R6, 0xfe, PT ;  /* 0x000000fe0600780c */ /* 0x000fda0003f04270 */
[----:B------:R-:W-:Y:S05]  /*0a70*/  @P0 BRA `(.L_x_13) ;  /* 0x00000000006c0947 */ /* 0x000fea0003800000 */
[----:B------:R-:W-:-:S13]  /*0a80*/  ISETP.GE.AND P0, PT, R6, 0x1, PT ;  /* 0x000000010600780c */ /* 0x000fda0003f06270 */
[----:B------:R-:W-:Y:S05]  /*0a90*/  @P0 BRA `(.L_x_14) ;  /* 0x0000000000740947 */ /* 0x000fea0003800000 */
[----:B------:R-:W-:Y:S02]  /*0aa0*/  ISETP.GE.AND P0, PT, R6, -0x18, PT ;  /* 0xffffffe80600780c */ /* 0x000fe40003f06270 */
[----:B------:R-:W-:-:S11]  /*0ab0*/  LOP3.LUT R5, R5, 0x80000000, RZ, 0xc0, !PT ;  /* 0x8000000005057812 */ /* 0x000fd600078ec0ff */
[----:B------:R-:W-:Y:S05]  /*0ac0*/  @!P0 BRA `(.L_x_14) ;  /* 0x0000000000688947 */ /* 0x000fea0003800000 */
[CCC-:B------:R-:W-:Y:S01]  /*0ad0*/  FFMA.RZ R0, R12.reuse, R8.reuse, R7.reuse ;  /* 0x000000080c007223 */ /* 0x1c0fe2000000c007 */
[-CC-:B------:R-:W-:Y:S01]  /*0ae0*/  FFMA.RM R3, R12, R8.reuse, R7.reuse ;  /* 0x000000080c037223 */ /* 0x180fe20000004007 */
[C---:B------:R-:W-:Y:S02]  /*0af0*/  ISETP.NE.AND P2, PT, R6.reuse, RZ, PT ;  /* 0x000000ff0600720c */ /* 0x040fe40003f45270 */
[----:B------:R-:W-:Y:S02]  /*0b00*/  ISETP.NE.AND P1, PT, R6, RZ, PT ;  /* 0x000000ff0600720c */ /* 0x000fe40003f25270 */
[----:B------:R-:W-:Y:S01]  /*0b10*/  LOP3.LUT R4, R0, 0x7fffff, RZ, 0xc0, !PT ;  /* 0x007fffff00047812 */ /* 0x000fe200078ec0ff */
[----:B------:R-:W-:Y:S01]  /*0b20*/  FFMA.RP R0, R12, R8, R7 ;  /* 0x000000080c007223 */ /* 0x000fe20000008007 */
[----:B------:R-:W-:Y:S01]  /*0b30*/  IADD3 R7, PT, PT, R6, 0x20, RZ ;  /* 0x0000002006077810 */ /* 0x000fe20007ffe0ff */
[----:B------:R-:W-:Y:S01]  /*0b40*/  IMAD.MOV R6, RZ, RZ, -R6 ;  /* 0x000000ffff067224 */ /* 0x000fe200078e0a06 */
[----:B------:R-:W-:-:S02]  /*0b50*/  LOP3.LUT R4, R4, 0x800000, RZ, 0xfc, !PT ;  /* 0x0080000004047812 */ /* 0x000fc400078efcff */
[----:B------:R-:W-:Y:S02]  /*0b60*/  FSETP.NEU.FTZ.AND P0, PT, R0, R3, PT ;  /* 0x000000030000720b */ /* 0x000fe40003f1d000 */
[----:B------:R-:W-:Y:S02]  /*0b70*/  SHF.L.U32 R7, R4, R7, RZ ;  /* 0x0000000704077219 */ /* 0x000fe400000006ff */
[----:B------:R-:W-:Y:S02]  /*0b80*/  SEL R3, R6, RZ, P2 ;  /* 0x000000ff06037207 */ /* 0x000fe40001000000 */
[----:B------:R-:W-:Y:S02]  /*0b90*/  ISETP.NE.AND P1, PT, R7, RZ, P1 ;  /* 0x000000ff0700720c */ /* 0x000fe40000f25270 */
[----:B------:R-:W-:Y:S02]  /*0ba0*/  SHF.R.U32.HI R3, RZ, R3, R4 ;  /* 0x00000003ff037219 */ /* 0x000fe40000011604 */
[----:B------:R-:W-:-:S02]  /*0bb0*/  PLOP3.LUT P0, PT, P0, P1, PT, 0xf8, 0x8f ;  /* 0x00000000008f781c */ /* 0x000fc40000703f70 */
[----:B------:R-:W-:Y:S02]  /*0bc0*/  SHF.R.U32.HI R7, RZ, 0x1, R3 ;  /* 0x00000001ff077819 */ /* 0x000fe40000011603 */
[----:B------:R-:W-:-:S04]  /*0bd0*/  SEL R0, RZ, 0x1, !P0 ;  /* 0x00000001ff007807 */ /* 0x000fc80004000000 */
[----:B------:R-:W-:-:S04]  /*0be0*/  LOP3.LUT R0, R0, 0x1, R7, 0xf8, !PT ;  /* 0x0000000100007812 */ /* 0x000fc800078ef807 */
[----:B------:R-:W-:-:S04]  /*0bf0*/  LOP3.LUT R0, R0, R3, RZ, 0xc0, !PT ;  /* 0x0000000300007212 */ /* 0x000fc800078ec0ff */
[----:B------:R-:W-:-:S04]  /*0c00*/  IADD3 R0, PT, PT, R7, R0, RZ ;  /* 0x0000000007007210 */ /* 0x000fc80007ffe0ff */
[----:B------:R-:W-:Y:S01]  /*0c10*/  LOP3.LUT R5, R0, R5, RZ, 0xfc, !PT ;  /* 0x0000000500057212 */ /* 0x000fe200078efcff */
[----:B------:R-:W-:Y:S06]  /*0c20*/  BRA `(.L_x_14) ;  /* 0x0000000000107947 */ /* 0x000fec0003800000 */
.L_x_13:
[----:B------:R-:W-:-:S04]  /*0c30*/  LOP3.LUT R5, R5, 0x80000000, RZ, 0xc0, !PT ;  /* 0x8000000005057812 */ /* 0x000fc800078ec0ff */
[----:B------:R-:W-:Y:S01]  /*0c40*/  LOP3.LUT R5, R5, 0x7f800000, RZ, 0xfc, !PT ;  /* 0x7f80000005057812 */ /* 0x000fe200078efcff */
[----:B------:R-:W-:Y:S06]  /*0c50*/  BRA `(.L_x_14) ;  /* 0x0000000000047947 */ /* 0x000fec0003800000 */
.L_x_12:
[----:B------:R-:W-:-:S07]  /*0c60*/  IMAD R5, R3, 0x800000, R5 ;  /* 0x0080000003057824 */ /* 0x000fce00078e0205 */
.L_x_14:
[----:B------:R-:W-:Y:S05]  /*0c70*/  BSYNC.RECONVERGENT B2 ;  /* 0x0000000000027941 */ /* 0x000fea0003800200 */
.L_x_11:
[----:B------:R-:W-:Y:S05]  /*0c80*/  BRA `(.L_x_15) ;  /* 0x0000000000207947 */ /* 0x000fea0003800000 */
.L_x_10:
[----:B------:R-:W-:-:S04]  /*0c90*/  LOP3.LUT R5, R3, 0x80000000, R5, 0x48, !PT ;  /* 0x8000000003057812 */ /* 0x000fc800078e4805 */
[----:B------:R-:W-:Y:S01]  /*0ca0*/  LOP3.LUT R5, R5, 0x7f800000, RZ, 0xfc, !PT ;  /* 0x7f80000005057812 */ /* 0x000fe200078efcff */
[----:B------:R-:W-:Y:S06]  /*0cb0*/  BRA `(.L_x_15) ;  /* 0x0000000000147947 */ /* 0x000fec0003800000 */
.L_x_9:
[----:B------:R-:W-:Y:S01]  /*0cc0*/  LOP3.LUT R5, R3, 0x80000000, R5, 0x48, !PT ;  /* 0x8000000003057812 */ /* 0x000fe200078e4805 */
[----:B------:R-:W-:Y:S06]  /*0cd0*/  BRA `(.L_x_15) ;  /* 0x00000000000c7947 */ /* 0x000fec0003800000 */
.L_x_8:
[----:B------:R-:W0:Y:S01]  /*0ce0*/  MUFU.RSQ R5, -QNAN ;  /* 0xffc0000000057908 */ /* 0x000e220000001400 */
[----:B------:R-:W-:Y:S05]  /*0cf0*/  BRA `(.L_x_15) ;  /* 0x0000000000047947 */ /* 0x000fea0003800000 */
.L_x_7:
[----:B------:R-:W-:-:S07]  /*0d00*/  FADD.FTZ R5, R0, R3 ;  /* 0x0000000300057221 */ /* 0x000fce0000010000 */
.L_x_15:
[----:B------:R-:W-:Y:S05]  /*0d10*/  BSYNC.RECONVERGENT B1 ;  /* 0x0000000000017941 */ /* 0x000fea0003800200 */
.L_x_5:
[----:B0-----:R-:W-:Y:S01]  /*0d20*/  MOV R7, R5 ;  /* 0x0000000500077202 */ /* 0x001fe20000000f00 */
[----:B------:R-:W-:Y:S02]  /*0d30*/  HFMA2 R5, -RZ, RZ, 0, 0 ;  /* 0x00000000ff057431 */ /* 0x000fe400000001ff */
[----:B------:R-:W-:-:S04]  /*0d40*/  IMAD.MOV.U32 R4, RZ, RZ, R10 ;  /* 0x000000ffff047224 */ /* 0x000fc800078e000a */
[----:B------:R-:W-:Y:S05]  /*0d50*/  RET.REL.NODEC R4 `(default_function_kernel_1) ;  /* 0xfffffff004a87950 */ /* 0x000fea0003c3ffff */
.L_x_16:
        /* <DEDUP_REMOVED lines=10> */
.L_x_17:


//--------------------- .nv.shared.reserved.0     --------------------------
	.section	.nv.shared.reserved.0,"aw",@nobits
	.weak		__nv_reservedSMEM_offset_0_alias
	.size		__nv_reservedSMEM_offset_0_alias, 0, 64
	.other		__nv_reservedSMEM_offset_0_alias,@"STO_CUDA_RESERVED_SHARED STV_DEFAULT"
__nv_reservedSMEM_offset_0_alias:
	.zero		0
	.zero		64


//--------------------- .nv.constant0.default_function_kernel --------------------------
	.section	.nv.constant0.default_function_kernel,"a",@progbits
	.sectionflags	@""
	.align	4
.nv.constant0.default_function_kernel:
	.zero		912


//--------------------- .nv.constant0.default_function_kernel_1 --------------------------
	.section	.nv.constant0.default_function_kernel_1,"a",@progbits
	.sectionflags	@""
	.align	4
.nv.constant0.default_function_kernel_1:
	.zero		920


//--------------------- SYMBOLS --------------------------

	.type		.nv.reservedSmem.offset0,@object
	.size		.nv.reservedSmem.offset0,0x4
